//
// Generated by NVIDIA NVVM Compiler
//
// Compiler Build ID: CL-36424714
// Cuda compilation tools, release 13.0, V13.0.88
// Based on NVVM 20.0.0
//

.version 9.0
.target sm_100
.address_size 64

	// .globl	_Z7eqCheckPKfS0_iiPi

.visible .entry _Z7eqCheckPKfS0_iiPi(
	.param .u64 .ptr .align 1 _Z7eqCheckPKfS0_iiPi_param_0,
	.param .u64 .ptr .align 1 _Z7eqCheckPKfS0_iiPi_param_1,
	.param .u32 _Z7eqCheckPKfS0_iiPi_param_2,
	.param .u32 _Z7eqCheckPKfS0_iiPi_param_3,
	.param .u64 .ptr .align 1 _Z7eqCheckPKfS0_iiPi_param_4
)
{
	.reg .pred 	%p<5>;
	.reg .b32 	%r<13>;
	.reg .b32 	%f<5>;
	.reg .b64 	%rd<10>;

	ld.param.u64 	%rd1, [_Z7eqCheckPKfS0_iiPi_param_0];
	ld.param.u64 	%rd2, [_Z7eqCheckPKfS0_iiPi_param_1];
	ld.param.u32 	%r4, [_Z7eqCheckPKfS0_iiPi_param_2];
	ld.param.u32 	%r3, [_Z7eqCheckPKfS0_iiPi_param_3];
	ld.param.u64 	%rd3, [_Z7eqCheckPKfS0_iiPi_param_4];
	mov.u32 	%r5, %ntid.x;
	mov.u32 	%r6, %ctaid.x;
	mov.u32 	%r7, %tid.x;
	mad.lo.s32 	%r1, %r5, %r6, %r7;
	mov.u32 	%r8, %ntid.y;
	mov.u32 	%r9, %ctaid.y;
	mov.u32 	%r10, %tid.y;
	mad.lo.s32 	%r2, %r8, %r9, %r10;
	setp.ge.s32 	%p1, %r2, %r3;
	setp.ge.s32 	%p2, %r1, %r4;
	or.pred  	%p3, %p2, %p1;
	@%p3 bra 	$L__BB0_3;
	cvta.to.global.u64 	%rd4, %rd1;
	cvta.to.global.u64 	%rd5, %rd2;
	mad.lo.s32 	%r11, %r3, %r1, %r2;
	mul.wide.s32 	%rd6, %r11, 4;
	add.s64 	%rd7, %rd4, %rd6;
	ld.global.f32 	%f1, [%rd7];
	add.s64 	%rd8, %rd5, %rd6;
	ld.global.f32 	%f2, [%rd8];
	sub.f32 	%f3, %f1, %f2;
	abs.f32 	%f4, %f3;
	setp.leu.f32 	%p4, %f4, 0f3C23D70A;
	@%p4 bra 	$L__BB0_3;
	cvta.to.global.u64 	%rd9, %rd3;
	atom.global.exch.b32 	%r12, [%rd9], 1;
$L__BB0_3:
	ret;

}


// ===== COMPILED SASS (sm_100) =====

	.target	sm_100

	.elftype	@"ET_EXEC"


//--------------------- .note.nv.tkinfo           --------------------------
	.section	.note.nv.tkinfo,"",@"SHT_NOTE"
	.sectionflags	@"SHF_NOTE_NV_TKINFO"
	.tkinfo
        /*0018*/ 	.word	0x00000002
        /*0030*/ 	.string	""
        /*0030*/ 	.string	"ptxas"
        /*0030*/ 	.string	"Cuda compilation tools, release 13.0, V13.0.88"
        /*0030*/ 	.string	"Build cuda_13.0.r13.0/compiler.36424714_0"
        /*0030*/ 	.string	"-arch sm_100 -m 64 "



//--------------------- .note.nv.cuinfo           --------------------------
	.section	.note.nv.cuinfo,"",@"SHT_NOTE"
	.sectionflags	@"SHF_NOTE_NV_CUINFO"
        /*0018*/ 	.short	0x0002
        /*001a*/ 	.short	0x0064
        /*001c*/ 	.short	0x0082
	.zero		2


//--------------------- .nv.info                  --------------------------
	.section	.nv.info,"",@"SHT_CUDA_INFO"
	.align	4


	//----- nvinfo : EIATTR_REGCOUNT
	.align		4
        /*0000*/ 	.byte	0x04, 0x2f
        /*0002*/ 	.short	(.L_1 - .L_0)
	.align		4
.L_0:
        /*0004*/ 	.word	index@(_Z7eqCheckPKfS0_iiPi)
        /*0008*/ 	.word	0x0000000a


	//----- nvinfo : EIATTR_FRAME_SIZE
	.align		4
.L_1:
        /*000c*/ 	.byte	0x04, 0x11
        /*000e*/ 	.short	(.L_3 - .L_2)
	.align		4
.L_2:
        /*0010*/ 	.word	index@(_Z7eqCheckPKfS0_iiPi)
        /*0014*/ 	.word	0x00000000


	//----- nvinfo : EIATTR_MIN_STACK_SIZE
	.align		4
.L_3:
        /*0018*/ 	.byte	0x04, 0x12
        /*001a*/ 	.short	(.L_5 - .L_4)
	.align		4
.L_4:
        /*001c*/ 	.word	index@(_Z7eqCheckPKfS0_iiPi)
        /*0020*/ 	.word	0x00000000
.L_5:


//--------------------- .nv.compat                --------------------------
	.section	.nv.compat,"",@"SHT_CUDA_COMPAT_INFO"
	.align	4
        /*0000*/ 	.byte	0x02, 0x09, 0x00, 0x00, 0x02, 0x02, 0x01, 0x00, 0x02, 0x05, 0x05, 0x00, 0x03, 0x07, 0x01, 0x01
        /*0010*/ 	.byte	0x02, 0x03, 0x00, 0x00, 0x02, 0x06, 0x01, 0x00, 0x04, 0x0b, 0x08, 0x00, 0x01, 0x00, 0x00, 0x00
        /*0020*/ 	.byte	0x00, 0x00, 0x00, 0x00


//--------------------- .nv.info._Z7eqCheckPKfS0_iiPi --------------------------
	.section	.nv.info._Z7eqCheckPKfS0_iiPi,"",@"SHT_CUDA_INFO"
	.sectionflags	@""
	.align	4


	//----- nvinfo : EIATTR_CUDA_API_VERSION
	.align		4
        /*0000*/ 	.byte	0x04, 0x37
        /*0002*/ 	.short	(.L_7 - .L_6)
.L_6:
        /*0004*/ 	.word	0x00000082


	//----- nvinfo : EIATTR_KPARAM_INFO
	.align		4
.L_7:
        /*0008*/ 	.byte	0x04, 0x17
        /*000a*/ 	.short	(.L_9 - .L_8)
.L_8:
        /*000c*/ 	.word	0x00000000
        /*0010*/ 	.short	0x0004
        /*0012*/ 	.short	0x0018
        /*0014*/ 	.byte	0x00, 0xf5, 0x21, 0x00


	//----- nvinfo : EIATTR_KPARAM_INFO
	.align		4
.L_9:
        /*0018*/ 	.byte	0x04, 0x17
        /*001a*/ 	.short	(.L_11 - .L_10)
.L_10:
        /*001c*/ 	.word	0x00000000
        /*0020*/ 	.short	0x0003
        /*0022*/ 	.short	0x0014
        /*0024*/ 	.byte	0x00, 0xf0, 0x11, 0x00


	//----- nvinfo : EIATTR_KPARAM_INFO
	.align		4
.L_11:
        /*0028*/ 	.byte	0x04, 0x17
        /*002a*/ 	.short	(.L_13 - .L_12)
.L_12:
        /*002c*/ 	.word	0x00000000
        /*0030*/ 	.short	0x0002
        /*0032*/ 	.short	0x0010
        /*0034*/ 	.byte	0x00, 0xf0, 0x11, 0x00


	//----- nvinfo : EIATTR_KPARAM_INFO
	.align		4
.L_13:
        /*0038*/ 	.byte	0x04, 0x17
        /*003a*/ 	.short	(.L_15 - .L_14)
.L_14:
        /*003c*/ 	.word	0x00000000
        /*0040*/ 	.short	0x0001
        /*0042*/ 	.short	0x0008
        /*0044*/ 	.byte	0x00, 0xf5, 0x21, 0x00


	//----- nvinfo : EIATTR_KPARAM_INFO
	.align		4
.L_15:
        /*0048*/ 	.byte	0x04, 0x17
        /*004a*/ 	.short	(.L_17 - .L_16)
.L_16:
        /*004c*/ 	.word	0x00000000
        /*0050*/ 	.short	0x0000
        /*0052*/ 	.short	0x0000
        /*0054*/ 	.byte	0x00, 0xf5, 0x21, 0x00


	//----- nvinfo : EIATTR_SPARSE_MMA_MASK
	.align		4
.L_17:
        /*0058*/ 	.byte	0x03, 0x50
        /*005a*/ 	.short	0x0000


	//----- nvinfo : EIATTR_MAXREG_COUNT
	.align		4
        /*005c*/ 	.byte	0x03, 0x1b
        /*005e*/ 	.short	0x00ff


	//----- nvinfo : EIATTR_MERCURY_ISA_VERSION
	.align		4
        /*0060*/ 	.byte	0x03, 0x5f
        /*0062*/ 	.short	0x0101


	//----- nvinfo : EIATTR_VRC_CTA_INIT_COUNT
	.align		4
        /*0064*/ 	.byte	0x02, 0x4a
	.zero		1
	.zero		1


	//----- nvinfo : EIATTR_EXIT_INSTR_OFFSETS
	.align		4
        /*0068*/ 	.byte	0x04, 0x1c
        /*006a*/ 	.short	(.L_19 - .L_18)


	//   ....[0]....
.L_18:
        /*006c*/ 	.word	0x000000c0


	//   ....[1]....
        /*0070*/ 	.word	0x00000170


	//   ....[2]....
        /*0074*/ 	.word	0x000001b0


	//----- nvinfo : EIATTR_CBANK_PARAM_SIZE
	.align		4
.L_19:
        /*0078*/ 	.byte	0x03, 0x19
        /*007a*/ 	.short	0x0020


	//----- nvinfo : EIATTR_PARAM_CBANK
	.align		4
        /*007c*/ 	.byte	0x04, 0x0a
        /*007e*/ 	.short	(.L_21 - .L_20)
	.align		4
.L_20:
        /*0080*/ 	.word	index@(.nv.constant0._Z7eqCheckPKfS0_iiPi)
        /*0084*/ 	.short	0x0380
        /*0086*/ 	.short	0x0020


	//----- nvinfo : EIATTR_SW_WAR
	.align		4
.L_21:
        /*0088*/ 	.byte	0x04, 0x36
        /*008a*/ 	.short	(.L_23 - .L_22)
.L_22:
        /*008c*/ 	.word	0x00000008
.L_23:


//--------------------- .nv.callgraph             --------------------------
	.section	.nv.callgraph,"",@"SHT_CUDA_CALLGRAPH"
	.align	4
	.sectionentsize	8
	.align		4
        /*0000*/ 	.word	0x00000000
	.align		4
        /*0004*/ 	.word	0xffffffff
	.align		4
        /*0008*/ 	.word	0x00000000
	.align		4
        /*000c*/ 	.word	0xfffffffe
	.align		4
        /*0010*/ 	.word	0x00000000
	.align		4
        /*0014*/ 	.word	0xfffffffd
	.align		4
        /*0018*/ 	.word	0x00000000
	.align		4
        /*001c*/ 	.word	0xfffffffc


//--------------------- .text._Z7eqCheckPKfS0_iiPi --------------------------
	.section	.text._Z7eqCheckPKfS0_iiPi,"ax",@progbits
	.align	128
        .global         _Z7eqCheckPKfS0_iiPi
        .type           _Z7eqCheckPKfS0_iiPi,@function
        .size           _Z7eqCheckPKfS0_iiPi,(.L_x_1 - _Z7eqCheckPKfS0_iiPi)
        .other          _Z7eqCheckPKfS0_iiPi,@"STO_CUDA_ENTRY STV_DEFAULT"
_Z7eqCheckPKfS0_iiPi:
.text._Z7eqCheckPKfS0_iiPi:
[----:B------:R-:W-:Y:S01]  /*0000*/  LDC R1, c[0x0][0x37c] ;  /* 0x0000df00ff017b82 */ /* 0x000fe20000000800 */
[----:B------:R-:W0:Y:S01]  /*0010*/  S2R R7, SR_CTAID.Y ;  /* 0x0000000000077919 */ /* 0x000e220000002600 */
[----:B------:R-:W1:Y:S01]  /*0020*/  LDCU UR4, c[0x0][0x360] ;  /* 0x00006c00ff0477ac */ /* 0x000e620008000800 */
[----:B------:R-:W0:Y:S01]  /*0030*/  S2R R2, SR_TID.Y ;  /* 0x0000000000027919 */ /* 0x000e220000002200 */
[----:B------:R-:W0:Y:S01]  /*0040*/  LDCU UR5, c[0x0][0x364] ;  /* 0x00006c80ff0577ac */ /* 0x000e220008000800 */
[----:B------:R-:W1:Y:S01]  /*0050*/  S2R R0, SR_CTAID.X ;  /* 0x0000000000007919 */ /* 0x000e620000002500 */
[----:B------:R-:W2:Y:S01]  /*0060*/  LDCU.64 UR6, c[0x0][0x390] ;  /* 0x00007200ff0677ac */ /* 0x000ea20008000a00 */
[----:B------:R-:W1:Y:S01]  /*0070*/  S2R R3, SR_TID.X ;  /* 0x0000000000037919 */ /* 0x000e620000002100 */
[----:B0-----:R-:W-:-:S05]  /*0080*/  IMAD R7, R7, UR5, R2 ;  /* 0x0000000507077c24 */ /* 0x001fca000f8e0202 */
[----:B--2---:R-:W-:Y:S01]  /*0090*/  ISETP.GE.AND P0, PT, R7, UR7, PT ;  /* 0x0000000707007c0c */ /* 0x004fe2000bf06270 */
[----:B-1----:R-:W-:-:S05]  /*00a0*/  IMAD R0, R0, UR4, R3 ;  /* 0x0000000400007c24 */ /* 0x002fca000f8e0203 */
[----:B------:R-:W-:-:S13]  /*00b0*/  ISETP.GE.OR P0, PT, R0, UR6, P0 ;  /* 0x0000000600007c0c */ /* 0x000fda0008706670 */
[----:B------:R-:W-:Y:S05]  /*00c0*/  @P0 EXIT ;  /* 0x000000000000094d */ /* 0x000fea0003800000 */
[----:B------:R-:W0:Y:S01]  /*00d0*/  LDC.64 R2, c[0x0][0x380] ;  /* 0x0000e000ff027b82 */ /* 0x000e220000000a00 */
[----:B------:R-:W1:Y:S01]  /*00e0*/  LDCU.64 UR4, c[0x0][0x358] ;  /* 0x00006b00ff0477ac */ /* 0x000e620008000a00 */
[----:B------:R-:W-:-:S06]  /*00f0*/  IMAD R7, R0, UR7, R7 ;  /* 0x0000000700077c24 */ /* 0x000fcc000f8e0207 */
[----:B------:R-:W2:Y:S01]  /*0100*/  LDC.64 R4, c[0x0][0x388] ;  /* 0x0000e200ff047b82 */ /* 0x000ea20000000a00 */
[----:B0-----:R-:W-:-:S06]  /*0110*/  IMAD.WIDE R2, R7, 0x4, R2 ;  /* 0x0000000407027825 */ /* 0x001fcc00078e0202 */
[----:B-1----:R-:W3:Y:S01]  /*0120*/  LDG.E R2, desc[UR4][R2.64] ;  /* 0x0000000402027981 */ /* 0x002ee2000c1e1900 */
[----:B--2---:R-:W-:-:S06]  /*0130*/  IMAD.WIDE R4, R7, 0x4, R4 ;  /* 0x0000000407047825 */ /* 0x004fcc00078e0204 */
[----:B------:R-:W3:Y:S02]  /*0140*/  LDG.E R5, desc[UR4][R4.64] ;  /* 0x0000000404057981 */ /* 0x000ee4000c1e1900 */
[----:B---3--:R-:W-:-:S05]  /*0150*/  FADD R0, R2, -R5 ;  /* 0x8000000502007221 */ /* 0x008fca0000000000 */
[----:B------:R-:W-:-:S13]  /*0160*/  FSETP.GT.AND P0, PT, |R0|, 0.0099999997764825820923, PT ;  /* 0x3c23d70a0000780b */ /* 0x000fda0003f04200 */
[----:B------:R-:W-:Y:S05]  /*0170*/  @!P0 EXIT ;  /* 0x000000000000894d */ /* 0x000fea0003800000 */
[----:B------:R-:W0:Y:S01]  /*0180*/  LDC.64 R2, c[0x0][0x398] ;  /* 0x0000e600ff027b82 */ /* 0x000e220000000a00 */
[----:B------:R-:W-:-:S05]  /*0190*/  HFMA2 R5, -RZ, RZ, 0, 5.9604644775390625e-08 ;  /* 0x00000001ff057431 */ /* 0x000fca00000001ff */
[----:B0-----:R-:W-:Y:S01]  /*01a0*/  ATOMG.E.EXCH.STRONG.GPU PT, RZ, desc[UR4][R2.64], R5 ;  /* 0x8000000502ff79a8 */ /* 0x001fe2000c1ef104 */
[----:B------:R-:W-:Y:S05]  /*01b0*/  EXIT ;  /* 0x000000000000794d */ /* 0x000fea0003800000 */
.L_x_0:
[----:B------:R-:W-:-:S00]  /*01c0*/  BRA `(.L_x_0) ;  /* 0xfffffffc00fc7947 */ /* 0x000fc0000383ffff */
[----:B------:R-:W-:-:S00]  /*01d0*/  NOP ;  /* 0x0000000000007918 */ /* 0x000fc00000000000 */
        /* <DEDUP_REMOVED lines=10> */
.L_x_1:


//--------------------- .nv.shared.reserved.0     --------------------------
	.section	.nv.shared.reserved.0,"aw",@nobits
	.weak		__nv_reservedSMEM_offset_0_alias
	.size		__nv_reservedSMEM_offset_0_alias, 0, 64
	.other		__nv_reservedSMEM_offset_0_alias,@"STO_CUDA_RESERVED_SHARED STV_DEFAULT"
__nv_reservedSMEM_offset_0_alias:
	.zero		0
	.zero		64


//--------------------- .nv.constant0._Z7eqCheckPKfS0_iiPi --------------------------
	.section	.nv.constant0._Z7eqCheckPKfS0_iiPi,"a",@progbits
	.sectionflags	@""
	.align	4
.nv.constant0._Z7eqCheckPKfS0_iiPi:
	.zero		928


//--------------------- SYMBOLS --------------------------

	.type		.nv.reservedSmem.offset0,@object
	.size		.nv.reservedSmem.offset0,0x4
